//
// Generated by NVIDIA NVVM Compiler
//
// Compiler Build ID: CL-36424714
// Cuda compilation tools, release 13.0, V13.0.88
// Based on NVVM 20.0.0
//

.version 9.0
.target sm_100
.address_size 64

	// .globl	_Z18getInstantEnergiesPfS_i

.visible .entry _Z18getInstantEnergiesPfS_i(
	.param .u64 .ptr .align 1 _Z18getInstantEnergiesPfS_i_param_0,
	.param .u64 .ptr .align 1 _Z18getInstantEnergiesPfS_i_param_1,
	.param .u32 _Z18getInstantEnergiesPfS_i_param_2
)
{
	.reg .pred 	%p<13>;
	.reg .b32 	%r<28>;
	.reg .b32 	%f<36>;
	.reg .b64 	%rd<34>;

	ld.param.u64 	%rd4, [_Z18getInstantEnergiesPfS_i_param_0];
	ld.param.u64 	%rd5, [_Z18getInstantEnergiesPfS_i_param_1];
	ld.param.u32 	%r5, [_Z18getInstantEnergiesPfS_i_param_2];
	cvta.to.global.u64 	%rd1, %rd5;
	cvta.to.global.u64 	%rd2, %rd4;
	mov.u32 	%r1, %ctaid.x;
	mov.u32 	%r6, %ntid.x;
	mov.u32 	%r2, %tid.x;
	mad.lo.s32 	%r3, %r1, %r6, %r2;
	setp.ge.s32 	%p1, %r3, %r5;
	@%p1 bra 	$L__BB0_2;
	mul.wide.s32 	%rd6, %r3, 4;
	add.s64 	%rd7, %rd2, %rd6;
	ld.global.f32 	%f1, [%rd7];
	mul.f32 	%f2, %f1, %f1;
	fma.rn.f32 	%f3, %f1, %f1, %f2;
	st.global.f32 	[%rd7], %f3;
$L__BB0_2:
	bar.sync 	0;
	mul.hi.u32 	%r7, %r1, 797831567;
	shr.u32 	%r8, %r7, 23;
	mul.wide.u32 	%rd8, %r3, 4;
	add.s64 	%rd9, %rd2, %rd8;
	ld.global.f32 	%f4, [%rd9];
	add.s64 	%rd10, %rd1, %rd8;
	st.global.f32 	[%rd10], %f4;
	bar.sync 	0;
	mad.lo.s32 	%r4, %r8, 68, %r3;
	mul.wide.u32 	%rd11, %r4, 4;
	add.s64 	%rd3, %rd1, %rd11;
	and.b32  	%r9, %r2, 1;
	setp.eq.b32 	%p2, %r9, 1;
	@%p2 bra 	$L__BB0_4;
	add.s32 	%r10, %r4, 1;
	mul.wide.u32 	%rd12, %r10, 4;
	add.s64 	%rd13, %rd1, %rd12;
	ld.global.f32 	%f5, [%rd13];
	ld.global.f32 	%f6, [%rd3];
	add.f32 	%f7, %f5, %f6;
	st.global.f32 	[%rd3], %f7;
$L__BB0_4:
	bar.sync 	0;
	and.b32  	%r11, %r2, 3;
	setp.ne.s32 	%p3, %r11, 0;
	@%p3 bra 	$L__BB0_6;
	add.s32 	%r12, %r4, 2;
	mul.wide.u32 	%rd14, %r12, 4;
	add.s64 	%rd15, %rd1, %rd14;
	ld.global.f32 	%f8, [%rd15];
	ld.global.f32 	%f9, [%rd3];
	add.f32 	%f10, %f8, %f9;
	st.global.f32 	[%rd3], %f10;
$L__BB0_6:
	bar.sync 	0;
	and.b32  	%r13, %r2, 7;
	setp.ne.s32 	%p4, %r13, 0;
	@%p4 bra 	$L__BB0_8;
	add.s32 	%r14, %r4, 4;
	mul.wide.u32 	%rd16, %r14, 4;
	add.s64 	%rd17, %rd1, %rd16;
	ld.global.f32 	%f11, [%rd17];
	ld.global.f32 	%f12, [%rd3];
	add.f32 	%f13, %f11, %f12;
	st.global.f32 	[%rd3], %f13;
$L__BB0_8:
	bar.sync 	0;
	and.b32  	%r15, %r2, 15;
	setp.ne.s32 	%p5, %r15, 0;
	@%p5 bra 	$L__BB0_10;
	add.s32 	%r16, %r4, 8;
	mul.wide.u32 	%rd18, %r16, 4;
	add.s64 	%rd19, %rd1, %rd18;
	ld.global.f32 	%f14, [%rd19];
	ld.global.f32 	%f15, [%rd3];
	add.f32 	%f16, %f14, %f15;
	st.global.f32 	[%rd3], %f16;
$L__BB0_10:
	bar.sync 	0;
	and.b32  	%r17, %r2, 31;
	setp.ne.s32 	%p6, %r17, 0;
	@%p6 bra 	$L__BB0_12;
	add.s32 	%r18, %r4, 16;
	mul.wide.u32 	%rd20, %r18, 4;
	add.s64 	%rd21, %rd1, %rd20;
	ld.global.f32 	%f17, [%rd21];
	ld.global.f32 	%f18, [%rd3];
	add.f32 	%f19, %f17, %f18;
	st.global.f32 	[%rd3], %f19;
$L__BB0_12:
	bar.sync 	0;
	and.b32  	%r19, %r2, 63;
	setp.ne.s32 	%p7, %r19, 0;
	@%p7 bra 	$L__BB0_14;
	add.s32 	%r20, %r4, 32;
	mul.wide.u32 	%rd22, %r20, 4;
	add.s64 	%rd23, %rd1, %rd22;
	ld.global.f32 	%f20, [%rd23];
	ld.global.f32 	%f21, [%rd3];
	add.f32 	%f22, %f20, %f21;
	st.global.f32 	[%rd3], %f22;
$L__BB0_14:
	bar.sync 	0;
	and.b32  	%r21, %r2, 127;
	setp.ne.s32 	%p8, %r21, 0;
	@%p8 bra 	$L__BB0_16;
	add.s32 	%r22, %r4, 64;
	mul.wide.u32 	%rd24, %r22, 4;
	add.s64 	%rd25, %rd1, %rd24;
	ld.global.f32 	%f23, [%rd25];
	ld.global.f32 	%f24, [%rd3];
	add.f32 	%f25, %f23, %f24;
	st.global.f32 	[%rd3], %f25;
$L__BB0_16:
	bar.sync 	0;
	and.b32  	%r23, %r2, 255;
	setp.ne.s32 	%p9, %r23, 0;
	@%p9 bra 	$L__BB0_18;
	add.s32 	%r24, %r4, 128;
	mul.wide.u32 	%rd26, %r24, 4;
	add.s64 	%rd27, %rd1, %rd26;
	ld.global.f32 	%f26, [%rd27];
	ld.global.f32 	%f27, [%rd3];
	add.f32 	%f28, %f26, %f27;
	st.global.f32 	[%rd3], %f28;
$L__BB0_18:
	bar.sync 	0;
	and.b32  	%r25, %r2, 511;
	setp.ne.s32 	%p10, %r25, 0;
	@%p10 bra 	$L__BB0_20;
	add.s32 	%r26, %r4, 256;
	mul.wide.u32 	%rd28, %r26, 4;
	add.s64 	%rd29, %rd1, %rd28;
	ld.global.f32 	%f29, [%rd29];
	ld.global.f32 	%f30, [%rd3];
	add.f32 	%f31, %f29, %f30;
	st.global.f32 	[%rd3], %f31;
$L__BB0_20:
	bar.sync 	0;
	setp.ne.s32 	%p11, %r2, 0;
	@%p11 bra 	$L__BB0_22;
	add.s32 	%r27, %r4, 512;
	mul.wide.u32 	%rd30, %r27, 4;
	add.s64 	%rd31, %rd1, %rd30;
	ld.global.f32 	%f32, [%rd31];
	ld.global.f32 	%f33, [%rd3];
	add.f32 	%f34, %f32, %f33;
	st.global.f32 	[%rd3], %f34;
$L__BB0_22:
	setp.ne.s32 	%p12, %r2, 0;
	bar.sync 	0;
	@%p12 bra 	$L__BB0_24;
	ld.global.f32 	%f35, [%rd3];
	mul.wide.u32 	%rd32, %r1, 4;
	add.s64 	%rd33, %rd2, %rd32;
	st.global.f32 	[%rd33], %f35;
$L__BB0_24:
	bar.sync 	0;
	ret;

}


// ===== COMPILED SASS (sm_100) =====

	.target	sm_100

	.elftype	@"ET_EXEC"


//--------------------- .note.nv.tkinfo           --------------------------
	.section	.note.nv.tkinfo,"",@"SHT_NOTE"
	.sectionflags	@"SHF_NOTE_NV_TKINFO"
	.tkinfo
        /*0018*/ 	.word	0x00000002
        /*0030*/ 	.string	""
        /*0030*/ 	.string	"ptxas"
        /*0030*/ 	.string	"Cuda compilation tools, release 13.0, V13.0.88"
        /*0030*/ 	.string	"Build cuda_13.0.r13.0/compiler.36424714_0"
        /*0030*/ 	.string	"-arch sm_100 -m 64 "



//--------------------- .note.nv.cuinfo           --------------------------
	.section	.note.nv.cuinfo,"",@"SHT_NOTE"
	.sectionflags	@"SHF_NOTE_NV_CUINFO"
        /*0018*/ 	.short	0x0002
        /*001a*/ 	.short	0x0064
        /*001c*/ 	.short	0x0082
	.zero		2


//--------------------- .nv.info                  --------------------------
	.section	.nv.info,"",@"SHT_CUDA_INFO"
	.align	4


	//----- nvinfo : EIATTR_REGCOUNT
	.align		4
        /*0000*/ 	.byte	0x04, 0x2f
        /*0002*/ 	.short	(.L_1 - .L_0)
	.align		4
.L_0:
        /*0004*/ 	.word	index@(_Z18getInstantEnergiesPfS_i)
        /*0008*/ 	.word	0x0000001a


	//----- nvinfo : EIATTR_FRAME_SIZE
	.align		4
.L_1:
        /*000c*/ 	.byte	0x04, 0x11
        /*000e*/ 	.short	(.L_3 - .L_2)
	.align		4
.L_2:
        /*0010*/ 	.word	index@(_Z18getInstantEnergiesPfS_i)
        /*0014*/ 	.word	0x00000000


	//----- nvinfo : EIATTR_MIN_STACK_SIZE
	.align		4
.L_3:
        /*0018*/ 	.byte	0x04, 0x12
        /*001a*/ 	.short	(.L_5 - .L_4)
	.align		4
.L_4:
        /*001c*/ 	.word	index@(_Z18getInstantEnergiesPfS_i)
        /*0020*/ 	.word	0x00000000
.L_5:


//--------------------- .nv.compat                --------------------------
	.section	.nv.compat,"",@"SHT_CUDA_COMPAT_INFO"
	.align	4
        /*0000*/ 	.byte	0x02, 0x09, 0x00, 0x00, 0x02, 0x02, 0x01, 0x00, 0x02, 0x05, 0x05, 0x00, 0x03, 0x07, 0x01, 0x01
        /*0010*/ 	.byte	0x02, 0x03, 0x00, 0x00, 0x02, 0x06, 0x01, 0x00, 0x04, 0x0b, 0x08, 0x00, 0x09, 0x00, 0x00, 0x00
        /*0020*/ 	.byte	0x00, 0x00, 0x00, 0x00


//--------------------- .nv.info._Z18getInstantEnergiesPfS_i --------------------------
	.section	.nv.info._Z18getInstantEnergiesPfS_i,"",@"SHT_CUDA_INFO"
	.sectionflags	@""
	.align	4


	//----- nvinfo : EIATTR_CUDA_API_VERSION
	.align		4
        /*0000*/ 	.byte	0x04, 0x37
        /*0002*/ 	.short	(.L_7 - .L_6)
.L_6:
        /*0004*/ 	.word	0x00000082


	//----- nvinfo : EIATTR_KPARAM_INFO
	.align		4
.L_7:
        /*0008*/ 	.byte	0x04, 0x17
        /*000a*/ 	.short	(.L_9 - .L_8)
.L_8:
        /*000c*/ 	.word	0x00000000
        /*0010*/ 	.short	0x0002
        /*0012*/ 	.short	0x0010
        /*0014*/ 	.byte	0x00, 0xf0, 0x11, 0x00


	//----- nvinfo : EIATTR_KPARAM_INFO
	.align		4
.L_9:
        /*0018*/ 	.byte	0x04, 0x17
        /*001a*/ 	.short	(.L_11 - .L_10)
.L_10:
        /*001c*/ 	.word	0x00000000
        /*0020*/ 	.short	0x0001
        /*0022*/ 	.short	0x0008
        /*0024*/ 	.byte	0x00, 0xf5, 0x21, 0x00


	//----- nvinfo : EIATTR_KPARAM_INFO
	.align		4
.L_11:
        /*0028*/ 	.byte	0x04, 0x17
        /*002a*/ 	.short	(.L_13 - .L_12)
.L_12:
        /*002c*/ 	.word	0x00000000
        /*0030*/ 	.short	0x0000
        /*0032*/ 	.short	0x0000
        /*0034*/ 	.byte	0x00, 0xf5, 0x21, 0x00


	//----- nvinfo : EIATTR_SPARSE_MMA_MASK
	.align		4
.L_13:
        /*0038*/ 	.byte	0x03, 0x50
        /*003a*/ 	.short	0x0000


	//----- nvinfo : EIATTR_MAXREG_COUNT
	.align		4
        /*003c*/ 	.byte	0x03, 0x1b
        /*003e*/ 	.short	0x00ff


	//----- nvinfo : EIATTR_NUM_BARRIERS
	.align		4
        /*0040*/ 	.byte	0x02, 0x4c
        /*0042*/ 	.byte	0x01
	.zero		1


	//----- nvinfo : EIATTR_MERCURY_ISA_VERSION
	.align		4
        /*0044*/ 	.byte	0x03, 0x5f
        /*0046*/ 	.short	0x0101


	//----- nvinfo : EIATTR_VRC_CTA_INIT_COUNT
	.align		4
        /*0048*/ 	.byte	0x02, 0x4a
	.zero		1
	.zero		1


	//----- nvinfo : EIATTR_EXIT_INSTR_OFFSETS
	.align		4
        /*004c*/ 	.byte	0x04, 0x1c
        /*004e*/ 	.short	(.L_15 - .L_14)


	//   ....[0]....
.L_14:
        /*0050*/ 	.word	0x000008c0


	//----- nvinfo : EIATTR_CRS_STACK_SIZE
	.align		4
.L_15:
        /*0054*/ 	.byte	0x04, 0x1e
        /*0056*/ 	.short	(.L_17 - .L_16)
.L_16:
        /*0058*/ 	.word	0x00000000


	//----- nvinfo : EIATTR_CBANK_PARAM_SIZE
	.align		4
.L_17:
        /*005c*/ 	.byte	0x03, 0x19
        /*005e*/ 	.short	0x0014


	//----- nvinfo : EIATTR_PARAM_CBANK
	.align		4
        /*0060*/ 	.byte	0x04, 0x0a
        /*0062*/ 	.short	(.L_19 - .L_18)
	.align		4
.L_18:
        /*0064*/ 	.word	index@(.nv.constant0._Z18getInstantEnergiesPfS_i)
        /*0068*/ 	.short	0x0380
        /*006a*/ 	.short	0x0014


	//----- nvinfo : EIATTR_SW_WAR
	.align		4
.L_19:
        /*006c*/ 	.byte	0x04, 0x36
        /*006e*/ 	.short	(.L_21 - .L_20)
.L_20:
        /*0070*/ 	.word	0x00000008
.L_21:


//--------------------- .nv.callgraph             --------------------------
	.section	.nv.callgraph,"",@"SHT_CUDA_CALLGRAPH"
	.align	4
	.sectionentsize	8
	.align		4
        /*0000*/ 	.word	0x00000000
	.align		4
        /*0004*/ 	.word	0xffffffff
	.align		4
        /*0008*/ 	.word	0x00000000
	.align		4
        /*000c*/ 	.word	0xfffffffe
	.align		4
        /*0010*/ 	.word	0x00000000
	.align		4
        /*0014*/ 	.word	0xfffffffd
	.align		4
        /*0018*/ 	.word	0x00000000
	.align		4
        /*001c*/ 	.word	0xfffffffc


//--------------------- .text._Z18getInstantEnergiesPfS_i --------------------------
	.section	.text._Z18getInstantEnergiesPfS_i,"ax",@progbits
	.align	128
        .global         _Z18getInstantEnergiesPfS_i
        .type           _Z18getInstantEnergiesPfS_i,@function
        .size           _Z18getInstantEnergiesPfS_i,(.L_x_19 - _Z18getInstantEnergiesPfS_i)
        .other          _Z18getInstantEnergiesPfS_i,@"STO_CUDA_ENTRY STV_DEFAULT"
_Z18getInstantEnergiesPfS_i:
.text._Z18getInstantEnergiesPfS_i:
[----:B------:R-:W-:Y:S01]  /*0000*/  LDC R1, c[0x0][0x37c] ;  /* 0x0000df00ff017b82 */ /* 0x000fe20000000800 */
[----:B------:R-:W0:Y:S01]  /*0010*/  S2R R0, SR_TID.X ;  /* 0x0000000000007919 */ /* 0x000e220000002100 */
[----:B------:R-:W0:Y:S06]  /*0020*/  LDCU UR4, c[0x0][0x360] ;  /* 0x00006c00ff0477ac */ /* 0x000e2c0008000800 */
[----:B------:R-:W1:Y:S01]  /*0030*/  LDC.64 R2, c[0x0][0x380] ;  /* 0x0000e000ff027b82 */ /* 0x000e620000000a00 */
[----:B------:R-:W0:Y:S01]  /*0040*/  S2R R5, SR_CTAID.X ;  /* 0x0000000000057919 */ /* 0x000e220000002500 */
[----:B------:R-:W2:Y:S01]  /*0050*/  LDCU UR5, c[0x0][0x390] ;  /* 0x00007200ff0577ac */ /* 0x000ea20008000800 */
[----:B0-----:R-:W-:-:S05]  /*0060*/  IMAD R15, R5, UR4, R0 ;  /* 0x00000004050f7c24 */ /* 0x001fca000f8e0200 */
[----:B--2---:R-:W-:Y:S01]  /*0070*/  ISETP.GE.AND P0, PT, R15, UR5, PT ;  /* 0x000000050f007c0c */ /* 0x004fe2000bf06270 */
[----:B------:R-:W0:-:S12]  /*0080*/  LDCU.64 UR4, c[0x0][0x358] ;  /* 0x00006b00ff0477ac */ /* 0x000e180008000a00 */
[----:B------:R-:W2:Y:S02]  /*0090*/  @!P0 LDC.64 R8, c[0x0][0x380] ;  /* 0x0000e000ff088b82 */ /* 0x000ea40000000a00 */
[----:B--2---:R-:W-:-:S05]  /*00a0*/  @!P0 IMAD.WIDE R8, R15, 0x4, R8 ;  /* 0x000000040f088825 */ /* 0x004fca00078e0208 */
[----:B0-----:R-:W2:Y:S01]  /*00b0*/  @!P0 LDG.E R4, desc[UR4][R8.64] ;  /* 0x0000000408048981 */ /* 0x001ea2000c1e1900 */
[----:B-1----:R-:W-:-:S04]  /*00c0*/  IMAD.WIDE.U32 R12, R15, 0x4, R2 ;  /* 0x000000040f0c7825 */ /* 0x002fc800078e0002 */
[----:B--2---:R-:W-:-:S04]  /*00d0*/  @!P0 FMUL R7, R4, R4 ;  /* 0x0000000404078220 */ /* 0x004fc80000400000 */
[----:B------:R-:W-:Y:S02]  /*00e0*/  @!P0 FFMA R17, R4, R4, R7 ;  /* 0x0000000404118223 */ /* 0x000fe40000000007 */
[----:B------:R-:W0:Y:S03]  /*00f0*/  LDC.64 R6, c[0x0][0x388] ;  /* 0x0000e200ff067b82 */ /* 0x000e260000000a00 */
[----:B------:R1:W-:Y:S05]  /*0100*/  @!P0 STG.E desc[UR4][R8.64], R17 ;  /* 0x0000001108008986 */ /* 0x0003ea000c101904 */
[----:B------:R-:W-:Y:S06]  /*0110*/  BAR.SYNC.DEFER_BLOCKING 0x0 ;  /* 0x0000000000007b1d */ /* 0x000fec0000010000 */
[----:B------:R-:W2:Y:S01]  /*0120*/  LDG.E R19, desc[UR4][R12.64] ;  /* 0x000000040c137981 */ /* 0x000ea2000c1e1900 */
[----:B------:R-:W-:Y:S01]  /*0130*/  IMAD.HI.U32 R4, R5, 0x2f8df18f, RZ ;  /* 0x2f8df18f05047827 */ /* 0x000fe200078e00ff */
[----:B------:R-:W-:-:S04]  /*0140*/  LOP3.LUT R10, R0, 0x1, RZ, 0xc0, !PT ;  /* 0x00000001000a7812 */ /* 0x000fc800078ec0ff */
[----:B------:R-:W-:Y:S02]  /*0150*/  SHF.R.U32.HI R4, RZ, 0x17, R4 ;  /* 0x00000017ff047819 */ /* 0x000fe40000011604 */
[----:B------:R-:W-:-:S03]  /*0160*/  ISETP.NE.U32.AND P1, PT, R10, 0x1, PT ;  /* 0x000000010a00780c */ /* 0x000fc60003f25070 */
[----:B------:R-:W-:Y:S02]  /*0170*/  IMAD R11, R4, 0x44, R15 ;  /* 0x00000044040b7824 */ /* 0x000fe400078e020f */
[----:B0-----:R-:W-:-:S04]  /*0180*/  IMAD.WIDE.U32 R14, R15, 0x4, R6 ;  /* 0x000000040f0e7825 */ /* 0x001fc800078e0006 */
[----:B-1----:R-:W-:-:S04]  /*0190*/  IMAD.WIDE.U32 R8, R11, 0x4, R6 ;  /* 0x000000040b087825 */ /* 0x002fc800078e0006 */
[----:B------:R-:W-:-:S05]  /*01a0*/  @P1 IADD3 R21, PT, PT, R11, 0x1, RZ ;  /* 0x000000010b151810 */ /* 0x000fca0007ffe0ff */
[----:B------:R-:W-:Y:S01]  /*01b0*/  @P1 IMAD.WIDE.U32 R16, R21, 0x4, R6 ;  /* 0x0000000415101825 */ /* 0x000fe200078e0006 */
[----:B--2---:R0:W-:Y:S01]  /*01c0*/  STG.E desc[UR4][R14.64], R19 ;  /* 0x000000130e007986 */ /* 0x0041e2000c101904 */
[----:B------:R-:W-:Y:S06]  /*01d0*/  BAR.SYNC.DEFER_BLOCKING 0x0 ;  /* 0x0000000000007b1d */ /* 0x000fec0000010000 */
[----:B------:R-:W2:Y:S04]  /*01e0*/  @P1 LDG.E R16, desc[UR4][R16.64] ;  /* 0x0000000410101981 */ /* 0x000ea8000c1e1900 */
[----:B------:R-:W2:Y:S01]  /*01f0*/  @P1 LDG.E R13, desc[UR4][R8.64] ;  /* 0x00000004080d1981 */ /* 0x000ea2000c1e1900 */
[----:B------:R-:W-:-:S13]  /*0200*/  LOP3.LUT P0, RZ, R0, 0x3, RZ, 0xc0, !PT ;  /* 0x0000000300ff7812 */ /* 0x000fda000780c0ff */
[----:B------:R-:W-:Y:S01]  /*0210*/  @!P0 IADD3 R23, PT, PT, R11, 0x2, RZ ;  /* 0x000000020b178810 */ /* 0x000fe20007ffe0ff */
[----:B--2---:R-:W-:-:S04]  /*0220*/  @P1 FADD R21, R16, R13 ;  /* 0x0000000d10151221 */ /* 0x004fc80000000000 */
[----:B------:R-:W-:Y:S01]  /*0230*/  @!P0 IMAD.WIDE.U32 R12, R23, 0x4, R6 ;  /* 0x00000004170c8825 */ /* 0x000fe200078e0006 */
[----:B------:R1:W-:Y:S01]  /*0240*/  @P1 STG.E desc[UR4][R8.64], R21 ;  /* 0x0000001508001986 */ /* 0x0003e2000c101904 */
[----:B------:R-:W-:Y:S06]  /*0250*/  BAR.SYNC.DEFER_BLOCKING 0x0 ;  /* 0x0000000000007b1d */ /* 0x000fec0000010000 */
[----:B------:R-:W2:Y:S04]  /*0260*/  @!P0 LDG.E R12, desc[UR4][R12.64] ;  /* 0x000000040c0c8981 */ /* 0x000ea8000c1e1900 */
[----:B0-----:R-:W2:Y:S01]  /*0270*/  @!P0 LDG.E R15, desc[UR4][R8.64] ;  /* 0x00000004080f8981 */ /* 0x001ea2000c1e1900 */
[C---:B------:R-:W-:Y:S01]  /*0280*/  LOP3.LUT P6, RZ, R0.reuse, 0x7, RZ, 0xc0, !PT ;  /* 0x0000000700ff7812 */ /* 0x040fe200078cc0ff */
[----:B------:R-:W-:Y:S01]  /*0290*/  BSSY.RECONVERGENT B0, `(.L_x_0) ;  /* 0x0000013000007945 */ /* 0x000fe20003800200 */
[----:B------:R-:W-:-:S02]  /*02a0*/  LOP3.LUT P1, RZ, R0, 0xf, RZ, 0xc0, !PT ;  /* 0x0000000f00ff7812 */ /* 0x000fc4000782c0ff */
[C---:B------:R-:W-:Y:S02]  /*02b0*/  LOP3.LUT P2, RZ, R0.reuse, 0x7f, RZ, 0xc0, !PT ;  /* 0x0000007f00ff7812 */ /* 0x040fe4000784c0ff */
[----:B------:R-:W-:Y:S02]  /*02c0*/  P2R R4, PR, RZ, 0x2 ;  /* 0x00000002ff047803 */ /* 0x000fe40000000000 */
[C---:B------:R-:W-:Y:S02]  /*02d0*/  LOP3.LUT P1, RZ, R0.reuse, 0x3f, RZ, 0xc0, !PT ;  /* 0x0000003f00ff7812 */ /* 0x040fe4000782c0ff */
[C---:B------:R-:W-:Y:S02]  /*02e0*/  LOP3.LUT P3, RZ, R0.reuse, 0xff, RZ, 0xc0, !PT ;  /* 0x000000ff00ff7812 */ /* 0x040fe4000786c0ff */
[C---:B------:R-:W-:Y:S02]  /*02f0*/  LOP3.LUT P4, RZ, R0.reuse, 0x1ff, RZ, 0xc0, !PT ;  /* 0x000001ff00ff7812 */ /* 0x040fe4000788c0ff */
[----:B------:R-:W-:Y:S01]  /*0300*/  ISETP.NE.AND P5, PT, R0, RZ, PT ;  /* 0x000000ff0000720c */ /* 0x000fe20003fa5270 */
[----:B--2---:R-:W-:-:S05]  /*0310*/  @!P0 FADD R15, R12, R15 ;  /* 0x0000000f0c0f8221 */ /* 0x004fca0000000000 */
[----:B------:R1:W-:Y:S01]  /*0320*/  @!P0 STG.E desc[UR4][R8.64], R15 ;  /* 0x0000000f08008986 */ /* 0x0003e2000c101904 */
[----:B------:R-:W-:Y:S01]  /*0330*/  BAR.SYNC.DEFER_BLOCKING 0x0 ;  /* 0x0000000000007b1d */ /* 0x000fe20000010000 */
[----:B------:R-:W-:-:S05]  /*0340*/  LOP3.LUT P0, RZ, R0, 0x1f, RZ, 0xc0, !PT ;  /* 0x0000001f00ff7812 */ /* 0x000fca000780c0ff */
[----:B------:R-:W-:Y:S08]  /*0350*/  @P6 BRA `(.L_x_1) ;  /* 0x0000000000186947 */ /* 0x000ff00003800000 */
[----:B------:R-:W-:Y:S01]  /*0360*/  IADD3 R13, PT, PT, R11, 0x4, RZ ;  /* 0x000000040b0d7810 */ /* 0x000fe20007ffe0ff */
[----:B-1----:R-:W2:Y:S04]  /*0370*/  LDG.E R15, desc[UR4][R8.64] ;  /* 0x00000004080f7981 */ /* 0x002ea8000c1e1900 */
[----:B------:R-:W-:-:S06]  /*0380*/  IMAD.WIDE.U32 R12, R13, 0x4, R6 ;  /* 0x000000040d0c7825 */ /* 0x000fcc00078e0006 */
[----:B------:R-:W2:Y:S02]  /*0390*/  LDG.E R12, desc[UR4][R12.64] ;  /* 0x000000040c0c7981 */ /* 0x000ea4000c1e1900 */
[----:B--2---:R-:W-:-:S05]  /*03a0*/  FADD R15, R12, R15 ;  /* 0x0000000f0c0f7221 */ /* 0x004fca0000000000 */
[----:B------:R0:W-:Y:S02]  /*03b0*/  STG.E desc[UR4][R8.64], R15 ;  /* 0x0000000f08007986 */ /* 0x0001e4000c101904 */
.L_x_1:
[----:B------:R-:W-:Y:S05]  /*03c0*/  BSYNC.RECONVERGENT B0 ;  /* 0x0000000000007941 */ /* 0x000fea0003800200 */
.L_x_0:
[----:B------:R-:W-:Y:S01]  /*03d0*/  BAR.SYNC.DEFER_BLOCKING 0x0 ;  /* 0x0000000000007b1d */ /* 0x000fe20000010000 */
[----:B------:R-:W-:-:S05]  /*03e0*/  LOP3.LUT P6, RZ, R0, 0xf, RZ, 0xc0, !PT ;  /* 0x0000000f00ff7812 */ /* 0x000fca00078cc0ff */
[----:B------:R-:W-:Y:S08]  /*03f0*/  BSSY.RECONVERGENT B0, `(.L_x_2) ;  /* 0x0000008000007945 */ /* 0x000ff00003800200 */
[----:B------:R-:W-:Y:S05]  /*0400*/  @P6 BRA `(.L_x_3) ;  /* 0x0000000000186947 */ /* 0x000fea0003800000 */
[----:B------:R-:W-:Y:S01]  /*0410*/  IADD3 R13, PT, PT, R11, 0x8, RZ ;  /* 0x000000080b0d7810 */ /* 0x000fe20007ffe0ff */
[----:B01----:R-:W2:Y:S04]  /*0420*/  LDG.E R15, desc[UR4][R8.64] ;  /* 0x00000004080f7981 */ /* 0x003ea8000c1e1900 */
[----:B------:R-:W-:-:S06]  /*0430*/  IMAD.WIDE.U32 R12, R13, 0x4, R6 ;  /* 0x000000040d0c7825 */ /* 0x000fcc00078e0006 */
[----:B------:R-:W2:Y:S02]  /*0440*/  LDG.E R12, desc[UR4][R12.64] ;  /* 0x000000040c0c7981 */ /* 0x000ea4000c1e1900 */
[----:B--2---:R-:W-:-:S05]  /*0450*/  FADD R15, R12, R15 ;  /* 0x0000000f0c0f7221 */ /* 0x004fca0000000000 */
[----:B------:R2:W-:Y:S02]  /*0460*/  STG.E desc[UR4][R8.64], R15 ;  /* 0x0000000f08007986 */ /* 0x0005e4000c101904 */
.L_x_3:
[----:B------:R-:W-:Y:S05]  /*0470*/  BSYNC.RECONVERGENT B0 ;  /* 0x0000000000007941 */ /* 0x000fea0003800200 */
.L_x_2:
[----:B------:R-:W-:Y:S06]  /*0480*/  BAR.SYNC.DEFER_BLOCKING 0x0 ;  /* 0x0000000000007b1d */ /* 0x000fec0000010000 */
[----:B------:R-:W-:Y:S04]  /*0490*/  BSSY.RECONVERGENT B0, `(.L_x_4) ;  /* 0x0000008000007945 */ /* 0x000fe80003800200 */
[----:B------:R-:W-:Y:S05]  /*04a0*/  @P0 BRA `(.L_x_5) ;  /* 0x0000000000180947 */ /* 0x000fea0003800000 */
[----:B------:R-:W-:Y:S01]  /*04b0*/  IADD3 R13, PT, PT, R11, 0x10, RZ ;  /* 0x000000100b0d7810 */ /* 0x000fe20007ffe0ff */
[----:B012---:R-:W2:Y:S04]  /*04c0*/  LDG.E R15, desc[UR4][R8.64] ;  /* 0x00000004080f7981 */ /* 0x007ea8000c1e1900 */
[----:B------:R-:W-:-:S06]  /*04d0*/  IMAD.WIDE.U32 R12, R13, 0x4, R6 ;  /* 0x000000040d0c7825 */ /* 0x000fcc00078e0006 */
[----:B------:R-:W2:Y:S02]  /*04e0*/  LDG.E R12, desc[UR4][R12.64] ;  /* 0x000000040c0c7981 */ /* 0x000ea4000c1e1900 */
[----:B--2---:R-:W-:-:S05]  /*04f0*/  FADD R15, R12, R15 ;  /* 0x0000000f0c0f7221 */ /* 0x004fca0000000000 */
[----:B------:R3:W-:Y:S02]  /*0500*/  STG.E desc[UR4][R8.64], R15 ;  /* 0x0000000f08007986 */ /* 0x0007e4000c101904 */
.L_x_5:
[----:B------:R-:W-:Y:S05]  /*0510*/  BSYNC.RECONVERGENT B0 ;  /* 0x0000000000007941 */ /* 0x000fea0003800200 */
.L_x_4:
[----:B------:R-:W-:Y:S06]  /*0520*/  BAR.SYNC.DEFER_BLOCKING 0x0 ;  /* 0x0000000000007b1d */ /* 0x000fec0000010000 */
[----:B------:R-:W-:Y:S04]  /*0530*/  BSSY.RECONVERGENT B0, `(.L_x_6) ;  /* 0x0000008000007945 */ /* 0x000fe80003800200 */
[----:B------:R-:W-:Y:S05]  /*0540*/  @P1 BRA `(.L_x_7) ;  /* 0x0000000000181947 */ /* 0x000fea0003800000 */
[----:B------:R-:W-:Y:S01]  /*0550*/  IADD3 R13, PT, PT, R11, 0x20, RZ ;  /* 0x000000200b0d7810 */ /* 0x000fe20007ffe0ff */
[----:B0123--:R-:W2:Y:S04]  /*0560*/  LDG.E R15, desc[UR4][R8.64] ;  /* 0x00000004080f7981 */ /* 0x00fea8000c1e1900 */
[----:B------:R-:W-:-:S06]  /*0570*/  IMAD.WIDE.U32 R12, R13, 0x4, R6 ;  /* 0x000000040d0c7825 */ /* 0x000fcc00078e0006 */
[----:B------:R-:W2:Y:S02]  /*0580*/  LDG.E R12, desc[UR4][R12.64] ;  /* 0x000000040c0c7981 */ /* 0x000ea4000c1e1900 */
[----:B--2---:R-:W-:-:S05]  /*0590*/  FADD R15, R12, R15 ;  /* 0x0000000f0c0f7221 */ /* 0x004fca0000000000 */
[----:B------:R4:W-:Y:S02]  /*05a0*/  STG.E desc[UR4][R8.64], R15 ;  /* 0x0000000f08007986 */ /* 0x0009e4000c101904 */
.L_x_7:
[----:B------:R-:W-:Y:S05]  /*05b0*/  BSYNC.RECONVERGENT B0 ;  /* 0x0000000000007941 */ /* 0x000fea0003800200 */
.L_x_6:
[----:B------:R-:W-:Y:S06]  /*05c0*/  BAR.SYNC.DEFER_BLOCKING 0x0 ;  /* 0x0000000000007b1d */ /* 0x000fec0000010000 */
[----:B------:R-:W-:Y:S04]  /*05d0*/  BSSY.RECONVERGENT B0, `(.L_x_8) ;  /* 0x0000008000007945 */ /* 0x000fe80003800200 */
[----:B------:R-:W-:Y:S05]  /*05e0*/  @P2 BRA `(.L_x_9) ;  /* 0x0000000000182947 */ /* 0x000fea0003800000 */
[----:B------:R-:W-:Y:S01]  /*05f0*/  IADD3 R13, PT, PT, R11, 0x40, RZ ;  /* 0x000000400b0d7810 */ /* 0x000fe20007ffe0ff */
[----:B01234-:R-:W2:Y:S04]  /*0600*/  LDG.E R15, desc[UR4][R8.64] ;  /* 0x00000004080f7981 */ /* 0x01fea8000c1e1900 */
[----:B------:R-:W-:-:S06]  /*0610*/  IMAD.WIDE.U32 R12, R13, 0x4, R6 ;  /* 0x000000040d0c7825 */ /* 0x000fcc00078e0006 */
[----:B------:R-:W2:Y:S02]  /*0620*/  LDG.E R12, desc[UR4][R12.64] ;  /* 0x000000040c0c7981 */ /* 0x000ea4000c1e1900 */
[----:B--2---:R-:W-:-:S05]  /*0630*/  FADD R15, R12, R15 ;  /* 0x0000000f0c0f7221 */ /* 0x004fca0000000000 */
[----:B------:R0:W-:Y:S02]  /*0640*/  STG.E desc[UR4][R8.64], R15 ;  /* 0x0000000f08007986 */ /* 0x0001e4000c101904 */
.L_x_9:
[----:B------:R-:W-:Y:S05]  /*0650*/  BSYNC.RECONVERGENT B0 ;  /* 0x0000000000007941 */ /* 0x000fea0003800200 */
.L_x_8:
        /* <DEDUP_REMOVED lines=9> */
.L_x_11:
[----:B------:R-:W-:Y:S05]  /*06f0*/  BSYNC.RECONVERGENT B0 ;  /* 0x0000000000007941 */ /* 0x000fea0003800200 */
.L_x_10:
        /* <DEDUP_REMOVED lines=9> */
.L_x_13:
[----:B------:R-:W-:Y:S05]  /*0790*/  BSYNC.RECONVERGENT B0 ;  /* 0x0000000000007941 */ /* 0x000fea0003800200 */
.L_x_12:
[----:B------:R-:W-:Y:S06]  /*07a0*/  BAR.SYNC.DEFER_BLOCKING 0x0 ;  /* 0x0000000000007b1d */ /* 0x000fec0000010000 */
[----:B------:R-:W-:Y:S04]  /*07b0*/  BSSY.RECONVERGENT B0, `(.L_x_14) ;  /* 0x0000008000007945 */ /* 0x000fe80003800200 */
[----:B------:R-:W-:Y:S05]  /*07c0*/  @P5 BRA `(.L_x_15) ;  /* 0x0000000000185947 */ /* 0x000fea0003800000 */
[----:B------:R-:W-:-:S05]  /*07d0*/  IADD3 R11, PT, PT, R11, 0x200, RZ ;  /* 0x000002000b0b7810 */ /* 0x000fca0007ffe0ff */
[----:B------:R-:W-:Y:S02]  /*07e0*/  IMAD.WIDE.U32 R6, R11, 0x4, R6 ;  /* 0x000000040b067825 */ /* 0x000fe400078e0006 */
[----:B------:R-:W5:Y:S04]  /*07f0*/  LDG.E R11, desc[UR4][R8.64] ;  /* 0x00000004080b7981 */ /* 0x000f68000c1e1900 */
[----:B------:R-:W5:Y:S02]  /*0800*/  LDG.E R6, desc[UR4][R6.64] ;  /* 0x0000000406067981 */ /* 0x000f64000c1e1900 */
[----:B-----5:R-:W-:-:S05]  /*0810*/  FADD R11, R6, R11 ;  /* 0x0000000b060b7221 */ /* 0x020fca0000000000 */
[----:B------:R0:W-:Y:S02]  /*0820*/  STG.E desc[UR4][R8.64], R11 ;  /* 0x0000000b08007986 */ /* 0x0001e4000c101904 */
.L_x_15:
[----:B------:R-:W-:Y:S05]  /*0830*/  BSYNC.RECONVERGENT B0 ;  /* 0x0000000000007941 */ /* 0x000fea0003800200 */
.L_x_14:
[----:B------:R-:W-:Y:S06]  /*0840*/  BAR.SYNC.DEFER_BLOCKING 0x0 ;  /* 0x0000000000007b1d */ /* 0x000fec0000010000 */
[----:B------:R-:W-:Y:S04]  /*0850*/  BSSY.RECONVERGENT B0, `(.L_x_16) ;  /* 0x0000005000007945 */ /* 0x000fe80003800200 */
[----:B------:R-:W-:Y:S05]  /*0860*/  @P5 BRA `(.L_x_17) ;  /* 0x00000000000c5947 */ /* 0x000fea0003800000 */
[----:B01234-:R-:W2:Y:S01]  /*0870*/  LDG.E R9, desc[UR4][R8.64] ;  /* 0x0000000408097981 */ /* 0x01fea2000c1e1900 */
[----:B------:R-:W-:-:S05]  /*0880*/  IMAD.WIDE.U32 R2, R5, 0x4, R2 ;  /* 0x0000000405027825 */ /* 0x000fca00078e0002 */
[----:B--2---:R0:W-:Y:S02]  /*0890*/  STG.E desc[UR4][R2.64], R9 ;  /* 0x0000000902007986 */ /* 0x0041e4000c101904 */
.L_x_17:
[----:B------:R-:W-:Y:S05]  /*08a0*/  BSYNC.RECONVERGENT B0 ;  /* 0x0000000000007941 */ /* 0x000fea0003800200 */
.L_x_16:
[----:B------:R-:W-:Y:S06]  /*08b0*/  BAR.SYNC.DEFER_BLOCKING 0x0 ;  /* 0x0000000000007b1d */ /* 0x000fec0000010000 */
[----:B------:R-:W-:Y:S05]  /*08c0*/  EXIT ;  /* 0x000000000000794d */ /* 0x000fea0003800000 */
.L_x_18:
[----:B------:R-:W-:-:S00]  /*08d0*/  BRA `(.L_x_18) ;  /* 0xfffffffc00fc7947 */ /* 0x000fc0000383ffff */
[----:B------:R-:W-:-:S00]  /*08e0*/  NOP ;  /* 0x0000000000007918 */ /* 0x000fc00000000000 */
        /* <DEDUP_REMOVED lines=9> */
.L_x_19:


//--------------------- .nv.shared.reserved.0     --------------------------
	.section	.nv.shared.reserved.0,"aw",@nobits
	.weak		__nv_reservedSMEM_offset_0_alias
	.size		__nv_reservedSMEM_offset_0_alias, 0, 64
	.other		__nv_reservedSMEM_offset_0_alias,@"STO_CUDA_RESERVED_SHARED STV_DEFAULT"
__nv_reservedSMEM_offset_0_alias:
	.zero		0
	.zero		64


//--------------------- .nv.constant0._Z18getInstantEnergiesPfS_i --------------------------
	.section	.nv.constant0._Z18getInstantEnergiesPfS_i,"a",@progbits
	.sectionflags	@""
	.align	4
.nv.constant0._Z18getInstantEnergiesPfS_i:
	.zero		916


//--------------------- SYMBOLS --------------------------

	.type		.nv.reservedSmem.offset0,@object
	.size		.nv.reservedSmem.offset0,0x4
